//
// Generated by NVIDIA NVVM Compiler
//
// Compiler Build ID: CL-36424714
// Cuda compilation tools, release 13.0, V13.0.88
// Based on NVVM 20.0.0
//

.version 9.0
.target sm_100
.address_size 64

	// .globl	_Z3SumPfS_S_ii

.visible .entry _Z3SumPfS_S_ii(
	.param .u64 .ptr .align 1 _Z3SumPfS_S_ii_param_0,
	.param .u64 .ptr .align 1 _Z3SumPfS_S_ii_param_1,
	.param .u64 .ptr .align 1 _Z3SumPfS_S_ii_param_2,
	.param .u32 _Z3SumPfS_S_ii_param_3,
	.param .u32 _Z3SumPfS_S_ii_param_4
)
{
	.reg .pred 	%p<4>;
	.reg .b32 	%r<14>;
	.reg .b32 	%f<4>;
	.reg .b64 	%rd<11>;

	ld.param.u64 	%rd1, [_Z3SumPfS_S_ii_param_0];
	ld.param.u64 	%rd2, [_Z3SumPfS_S_ii_param_1];
	ld.param.u64 	%rd3, [_Z3SumPfS_S_ii_param_2];
	ld.param.u32 	%r2, [_Z3SumPfS_S_ii_param_3];
	ld.param.u32 	%r4, [_Z3SumPfS_S_ii_param_4];
	mov.u32 	%r5, %ctaid.x;
	mov.u32 	%r6, %ntid.x;
	mov.u32 	%r7, %tid.x;
	mad.lo.s32 	%r8, %r5, %r6, %r7;
	mov.u32 	%r9, %ctaid.y;
	mov.u32 	%r10, %ntid.y;
	mov.u32 	%r11, %tid.y;
	mad.lo.s32 	%r12, %r9, %r10, %r11;
	mad.lo.s32 	%r1, %r4, %r12, %r8;
	setp.ge.s32 	%p1, %r8, %r4;
	setp.ge.s32 	%p2, %r12, %r2;
	or.pred  	%p3, %p1, %p2;
	@%p3 bra 	$L__BB0_2;
	cvta.to.global.u64 	%rd4, %rd1;
	cvta.to.global.u64 	%rd5, %rd2;
	cvta.to.global.u64 	%rd6, %rd3;
	mul.wide.s32 	%rd7, %r1, 4;
	add.s64 	%rd8, %rd4, %rd7;
	ld.global.f32 	%f1, [%rd8];
	add.s64 	%rd9, %rd5, %rd7;
	ld.global.f32 	%f2, [%rd9];
	add.f32 	%f3, %f1, %f2;
	add.s64 	%rd10, %rd6, %rd7;
	st.global.f32 	[%rd10], %f3;
$L__BB0_2:
	ret;

}


// ===== COMPILED SASS (sm_100) =====

	.target	sm_100

	.elftype	@"ET_EXEC"


//--------------------- .note.nv.tkinfo           --------------------------
	.section	.note.nv.tkinfo,"",@"SHT_NOTE"
	.sectionflags	@"SHF_NOTE_NV_TKINFO"
	.tkinfo
        /*0018*/ 	.word	0x00000002
        /*0030*/ 	.string	""
        /*0030*/ 	.string	"ptxas"
        /*0030*/ 	.string	"Cuda compilation tools, release 13.0, V13.0.88"
        /*0030*/ 	.string	"Build cuda_13.0.r13.0/compiler.36424714_0"
        /*0030*/ 	.string	"-arch sm_100 -m 64 "



//--------------------- .note.nv.cuinfo           --------------------------
	.section	.note.nv.cuinfo,"",@"SHT_NOTE"
	.sectionflags	@"SHF_NOTE_NV_CUINFO"
        /*0018*/ 	.short	0x0002
        /*001a*/ 	.short	0x0064
        /*001c*/ 	.short	0x0082
	.zero		2


//--------------------- .nv.info                  --------------------------
	.section	.nv.info,"",@"SHT_CUDA_INFO"
	.align	4


	//----- nvinfo : EIATTR_REGCOUNT
	.align		4
        /*0000*/ 	.byte	0x04, 0x2f
        /*0002*/ 	.short	(.L_1 - .L_0)
	.align		4
.L_0:
        /*0004*/ 	.word	index@(_Z3SumPfS_S_ii)
        /*0008*/ 	.word	0x0000000c


	//----- nvinfo : EIATTR_FRAME_SIZE
	.align		4
.L_1:
        /*000c*/ 	.byte	0x04, 0x11
        /*000e*/ 	.short	(.L_3 - .L_2)
	.align		4
.L_2:
        /*0010*/ 	.word	index@(_Z3SumPfS_S_ii)
        /*0014*/ 	.word	0x00000000


	//----- nvinfo : EIATTR_MIN_STACK_SIZE
	.align		4
.L_3:
        /*0018*/ 	.byte	0x04, 0x12
        /*001a*/ 	.short	(.L_5 - .L_4)
	.align		4
.L_4:
        /*001c*/ 	.word	index@(_Z3SumPfS_S_ii)
        /*0020*/ 	.word	0x00000000
.L_5:


//--------------------- .nv.compat                --------------------------
	.section	.nv.compat,"",@"SHT_CUDA_COMPAT_INFO"
	.align	4
        /*0000*/ 	.byte	0x02, 0x09, 0x00, 0x00, 0x02, 0x02, 0x01, 0x00, 0x02, 0x05, 0x05, 0x00, 0x03, 0x07, 0x01, 0x01
        /*0010*/ 	.byte	0x02, 0x03, 0x00, 0x00, 0x02, 0x06, 0x01, 0x00, 0x04, 0x0b, 0x08, 0x00, 0x09, 0x00, 0x00, 0x00
        /*0020*/ 	.byte	0x00, 0x00, 0x00, 0x00


//--------------------- .nv.info._Z3SumPfS_S_ii   --------------------------
	.section	.nv.info._Z3SumPfS_S_ii,"",@"SHT_CUDA_INFO"
	.sectionflags	@""
	.align	4


	//----- nvinfo : EIATTR_CUDA_API_VERSION
	.align		4
        /*0000*/ 	.byte	0x04, 0x37
        /*0002*/ 	.short	(.L_7 - .L_6)
.L_6:
        /*0004*/ 	.word	0x00000082


	//----- nvinfo : EIATTR_KPARAM_INFO
	.align		4
.L_7:
        /*0008*/ 	.byte	0x04, 0x17
        /*000a*/ 	.short	(.L_9 - .L_8)
.L_8:
        /*000c*/ 	.word	0x00000000
        /*0010*/ 	.short	0x0004
        /*0012*/ 	.short	0x001c
        /*0014*/ 	.byte	0x00, 0xf0, 0x11, 0x00


	//----- nvinfo : EIATTR_KPARAM_INFO
	.align		4
.L_9:
        /*0018*/ 	.byte	0x04, 0x17
        /*001a*/ 	.short	(.L_11 - .L_10)
.L_10:
        /*001c*/ 	.word	0x00000000
        /*0020*/ 	.short	0x0003
        /*0022*/ 	.short	0x0018
        /*0024*/ 	.byte	0x00, 0xf0, 0x11, 0x00


	//----- nvinfo : EIATTR_KPARAM_INFO
	.align		4
.L_11:
        /*0028*/ 	.byte	0x04, 0x17
        /*002a*/ 	.short	(.L_13 - .L_12)
.L_12:
        /*002c*/ 	.word	0x00000000
        /*0030*/ 	.short	0x0002
        /*0032*/ 	.short	0x0010
        /*0034*/ 	.byte	0x00, 0xf5, 0x21, 0x00


	//----- nvinfo : EIATTR_KPARAM_INFO
	.align		4
.L_13:
        /*0038*/ 	.byte	0x04, 0x17
        /*003a*/ 	.short	(.L_15 - .L_14)
.L_14:
        /*003c*/ 	.word	0x00000000
        /*0040*/ 	.short	0x0001
        /*0042*/ 	.short	0x0008
        /*0044*/ 	.byte	0x00, 0xf5, 0x21, 0x00


	//----- nvinfo : EIATTR_KPARAM_INFO
	.align		4
.L_15:
        /*0048*/ 	.byte	0x04, 0x17
        /*004a*/ 	.short	(.L_17 - .L_16)
.L_16:
        /*004c*/ 	.word	0x00000000
        /*0050*/ 	.short	0x0000
        /*0052*/ 	.short	0x0000
        /*0054*/ 	.byte	0x00, 0xf5, 0x21, 0x00


	//----- nvinfo : EIATTR_SPARSE_MMA_MASK
	.align		4
.L_17:
        /*0058*/ 	.byte	0x03, 0x50
        /*005a*/ 	.short	0x0000


	//----- nvinfo : EIATTR_MAXREG_COUNT
	.align		4
        /*005c*/ 	.byte	0x03, 0x1b
        /*005e*/ 	.short	0x00ff


	//----- nvinfo : EIATTR_MERCURY_ISA_VERSION
	.align		4
        /*0060*/ 	.byte	0x03, 0x5f
        /*0062*/ 	.short	0x0101


	//----- nvinfo : EIATTR_VRC_CTA_INIT_COUNT
	.align		4
        /*0064*/ 	.byte	0x02, 0x4a
	.zero		1
	.zero		1


	//----- nvinfo : EIATTR_EXIT_INSTR_OFFSETS
	.align		4
        /*0068*/ 	.byte	0x04, 0x1c
        /*006a*/ 	.short	(.L_19 - .L_18)


	//   ....[0]....
.L_18:
        /*006c*/ 	.word	0x000000d0


	//   ....[1]....
        /*0070*/ 	.word	0x00000190


	//----- nvinfo : EIATTR_CBANK_PARAM_SIZE
	.align		4
.L_19:
        /*0074*/ 	.byte	0x03, 0x19
        /*0076*/ 	.short	0x0020


	//----- nvinfo : EIATTR_PARAM_CBANK
	.align		4
        /*0078*/ 	.byte	0x04, 0x0a
        /*007a*/ 	.short	(.L_21 - .L_20)
	.align		4
.L_20:
        /*007c*/ 	.word	index@(.nv.constant0._Z3SumPfS_S_ii)
        /*0080*/ 	.short	0x0380
        /*0082*/ 	.short	0x0020


	//----- nvinfo : EIATTR_SW_WAR
	.align		4
.L_21:
        /*0084*/ 	.byte	0x04, 0x36
        /*0086*/ 	.short	(.L_23 - .L_22)
.L_22:
        /*0088*/ 	.word	0x00000008
.L_23:


//--------------------- .nv.callgraph             --------------------------
	.section	.nv.callgraph,"",@"SHT_CUDA_CALLGRAPH"
	.align	4
	.sectionentsize	8
	.align		4
        /*0000*/ 	.word	0x00000000
	.align		4
        /*0004*/ 	.word	0xffffffff
	.align		4
        /*0008*/ 	.word	0x00000000
	.align		4
        /*000c*/ 	.word	0xfffffffe
	.align		4
        /*0010*/ 	.word	0x00000000
	.align		4
        /*0014*/ 	.word	0xfffffffd
	.align		4
        /*0018*/ 	.word	0x00000000
	.align		4
        /*001c*/ 	.word	0xfffffffc


//--------------------- .text._Z3SumPfS_S_ii      --------------------------
	.section	.text._Z3SumPfS_S_ii,"ax",@progbits
	.align	128
        .global         _Z3SumPfS_S_ii
        .type           _Z3SumPfS_S_ii,@function
        .size           _Z3SumPfS_S_ii,(.L_x_1 - _Z3SumPfS_S_ii)
        .other          _Z3SumPfS_S_ii,@"STO_CUDA_ENTRY STV_DEFAULT"
_Z3SumPfS_S_ii:
.text._Z3SumPfS_S_ii:
[----:B------:R-:W-:Y:S01]  /*0000*/  LDC R1, c[0x0][0x37c] ;  /* 0x0000df00ff017b82 */ /* 0x000fe20000000800 */
[----:B------:R-:W0:Y:S07]  /*0010*/  S2R R2, SR_TID.Y ;  /* 0x0000000000027919 */ /* 0x000e2e0000002200 */
[----:B------:R-:W1:Y:S01]  /*0020*/  LDC R0, c[0x0][0x360] ;  /* 0x0000d800ff007b82 */ /* 0x000e620000000800 */
[----:B------:R-:W2:Y:S01]  /*0030*/  LDCU.64 UR6, c[0x0][0x398] ;  /* 0x00007300ff0677ac */ /* 0x000ea20008000a00 */
[----:B------:R-:W1:Y:S06]  /*0040*/  S2R R5, SR_TID.X ;  /* 0x0000000000057919 */ /* 0x000e6c0000002100 */
[----:B------:R-:W0:Y:S08]  /*0050*/  S2UR UR5, SR_CTAID.Y ;  /* 0x00000000000579c3 */ /* 0x000e300000002600 */
[----:B------:R-:W0:Y:S08]  /*0060*/  LDC R3, c[0x0][0x364] ;  /* 0x0000d900ff037b82 */ /* 0x000e300000000800 */
[----:B------:R-:W1:Y:S01]  /*0070*/  S2UR UR4, SR_CTAID.X ;  /* 0x00000000000479c3 */ /* 0x000e620000002500 */
[----:B0-----:R-:W-:-:S05]  /*0080*/  IMAD R3, R3, UR5, R2 ;  /* 0x0000000503037c24 */ /* 0x001fca000f8e0202 */
[----:B--2---:R-:W-:Y:S01]  /*0090*/  ISETP.GE.AND P0, PT, R3, UR6, PT ;  /* 0x0000000603007c0c */ /* 0x004fe2000bf06270 */
[----:B-1----:R-:W-:-:S04]  /*00a0*/  IMAD R0, R0, UR4, R5 ;  /* 0x0000000400007c24 */ /* 0x002fc8000f8e0205 */
[----:B------:R-:W-:Y:S01]  /*00b0*/  IMAD R9, R3, UR7, R0 ;  /* 0x0000000703097c24 */ /* 0x000fe2000f8e0200 */
[----:B------:R-:W-:-:S13]  /*00c0*/  ISETP.GE.OR P0, PT, R0, UR7, P0 ;  /* 0x0000000700007c0c */ /* 0x000fda0008706670 */
[----:B------:R-:W-:Y:S05]  /*00d0*/  @P0 EXIT ;  /* 0x000000000000094d */ /* 0x000fea0003800000 */
[----:B------:R-:W0:Y:S01]  /*00e0*/  LDC.64 R2, c[0x0][0x380] ;  /* 0x0000e000ff027b82 */ /* 0x000e220000000a00 */
[----:B------:R-:W1:Y:S07]  /*00f0*/  LDCU.64 UR4, c[0x0][0x358] ;  /* 0x00006b00ff0477ac */ /* 0x000e6e0008000a00 */
[----:B------:R-:W2:Y:S08]  /*0100*/  LDC.64 R4, c[0x0][0x388] ;  /* 0x0000e200ff047b82 */ /* 0x000eb00000000a00 */
[----:B------:R-:W3:Y:S01]  /*0110*/  LDC.64 R6, c[0x0][0x390] ;  /* 0x0000e400ff067b82 */ /* 0x000ee20000000a00 */
[----:B0-----:R-:W-:-:S06]  /*0120*/  IMAD.WIDE R2, R9, 0x4, R2 ;  /* 0x0000000409027825 */ /* 0x001fcc00078e0202 */
[----:B-1----:R-:W4:Y:S01]  /*0130*/  LDG.E R2, desc[UR4][R2.64] ;  /* 0x0000000402027981 */ /* 0x002f22000c1e1900 */
[----:B--2---:R-:W-:-:S06]  /*0140*/  IMAD.WIDE R4, R9, 0x4, R4 ;  /* 0x0000000409047825 */ /* 0x004fcc00078e0204 */
[----:B------:R-:W4:Y:S01]  /*0150*/  LDG.E R5, desc[UR4][R4.64] ;  /* 0x0000000404057981 */ /* 0x000f22000c1e1900 */
[----:B---3--:R-:W-:-:S04]  /*0160*/  IMAD.WIDE R6, R9, 0x4, R6 ;  /* 0x0000000409067825 */ /* 0x008fc800078e0206 */
[----:B----4-:R-:W-:-:S05]  /*0170*/  FADD R9, R2, R5 ;  /* 0x0000000502097221 */ /* 0x010fca0000000000 */
[----:B------:R-:W-:Y:S01]  /*0180*/  STG.E desc[UR4][R6.64], R9 ;  /* 0x0000000906007986 */ /* 0x000fe2000c101904 */
[----:B------:R-:W-:Y:S05]  /*0190*/  EXIT ;  /* 0x000000000000794d */ /* 0x000fea0003800000 */
.L_x_0:
[----:B------:R-:W-:-:S00]  /*01a0*/  BRA `(.L_x_0) ;  /* 0xfffffffc00fc7947 */ /* 0x000fc0000383ffff */
[----:B------:R-:W-:-:S00]  /*01b0*/  NOP ;  /* 0x0000000000007918 */ /* 0x000fc00000000000 */
        /* <DEDUP_REMOVED lines=12> */
.L_x_1:


//--------------------- .nv.shared.reserved.0     --------------------------
	.section	.nv.shared.reserved.0,"aw",@nobits
	.weak		__nv_reservedSMEM_offset_0_alias
	.size		__nv_reservedSMEM_offset_0_alias, 0, 64
	.other		__nv_reservedSMEM_offset_0_alias,@"STO_CUDA_RESERVED_SHARED STV_DEFAULT"
__nv_reservedSMEM_offset_0_alias:
	.zero		0
	.zero		64


//--------------------- .nv.constant0._Z3SumPfS_S_ii --------------------------
	.section	.nv.constant0._Z3SumPfS_S_ii,"a",@progbits
	.sectionflags	@""
	.align	4
.nv.constant0._Z3SumPfS_S_ii:
	.zero		928


//--------------------- SYMBOLS --------------------------

	.type		.nv.reservedSmem.offset0,@object
	.size		.nv.reservedSmem.offset0,0x4
